	.headerflags	@"EF_CUDA_TEXMODE_UNIFIED EF_CUDA_64BIT_ADDRESS EF_CUDA_ACCELERATORS EF_CUDA_SM90 EF_CUDA_VIRTUAL_SM(EF_CUDA_SM90)"
	.elftype	@"ET_EXEC"


//--------------------- .nv.info                  --------------------------
	.section	.nv.info,"",@"SHT_CUDA_INFO"
	.align	4


	//----- nvinfo : EIATTR_REGCOUNT
	.align		4
        /*0000*/ 	.byte	0x04, 0x2f
        /*0002*/ 	.short	(.L_1 - .L_0)
	.align		4
.L_0:
        /*0004*/ 	.word	index@(triton_poi_fused_cat_3)
        /*0008*/ 	.word	0x0000001a


	//----- nvinfo : EIATTR_MIN_STACK_SIZE
	.align		4
.L_1:
        /*000c*/ 	.byte	0x04, 0x12
        /*000e*/ 	.short	(.L_3 - .L_2)
	.align		4
.L_2:
        /*0010*/ 	.word	index@(triton_poi_fused_cat_3)
        /*0014*/ 	.word	0x00000000


	//----- nvinfo : EIATTR_FRAME_SIZE
	.align		4
.L_3:
        /*0018*/ 	.byte	0x04, 0x11
        /*001a*/ 	.short	(.L_5 - .L_4)
	.align		4
.L_4:
        /*001c*/ 	.word	index@(triton_poi_fused_cat_3)
        /*0020*/ 	.word	0x00000000


	//----- nvinfo : EIATTR_MIN_STACK_SIZE
	.align		4
.L_5:
        /*0024*/ 	.byte	0x04, 0x12
        /*0026*/ 	.short	(.L_7 - .L_6)
	.align		4
.L_6:
        /*0028*/ 	.word	index@(triton_poi_fused_cat_3)
        /*002c*/ 	.word	0x00000000
.L_7:


//--------------------- .nv.info.triton_poi_fused_cat_3 --------------------------
	.section	.nv.info.triton_poi_fused_cat_3,"",@"SHT_CUDA_INFO"
	.sectionflags	@""
	.align	4


	//----- nvinfo : EIATTR_CUDA_API_VERSION
	.align		4
        /*0000*/ 	.byte	0x04, 0x37
        /*0002*/ 	.short	(.L_9 - .L_8)
.L_8:
        /*0004*/ 	.word	0x0000007c


	//----- nvinfo : EIATTR_KPARAM_INFO
	.align		4
.L_9:
        /*0008*/ 	.byte	0x04, 0x17
        /*000a*/ 	.short	(.L_11 - .L_10)
.L_10:
        /*000c*/ 	.word	0x00000000
        /*0010*/ 	.short	0x0006
        /*0012*/ 	.short	0x0030
        /*0014*/ 	.byte	0x00, 0xf0, 0x11, 0x00


	//----- nvinfo : EIATTR_KPARAM_INFO
	.align		4
.L_11:
        /*0018*/ 	.byte	0x04, 0x17
        /*001a*/ 	.short	(.L_13 - .L_12)
.L_12:
        /*001c*/ 	.word	0x00000000
        /*0020*/ 	.short	0x0005
        /*0022*/ 	.short	0x0028
        /*0024*/ 	.byte	0x00, 0xf4, 0x21, 0x00


	//----- nvinfo : EIATTR_KPARAM_INFO
	.align		4
.L_13:
        /*0028*/ 	.byte	0x04, 0x17
        /*002a*/ 	.short	(.L_15 - .L_14)
.L_14:
        /*002c*/ 	.word	0x00000000
        /*0030*/ 	.short	0x0004
        /*0032*/ 	.short	0x0020
        /*0034*/ 	.byte	0x00, 0xf4, 0x21, 0x00


	//----- nvinfo : EIATTR_KPARAM_INFO
	.align		4
.L_15:
        /*0038*/ 	.byte	0x04, 0x17
        /*003a*/ 	.short	(.L_17 - .L_16)
.L_16:
        /*003c*/ 	.word	0x00000000
        /*0040*/ 	.short	0x0003
        /*0042*/ 	.short	0x0018
        /*0044*/ 	.byte	0x00, 0xf4, 0x21, 0x00


	//----- nvinfo : EIATTR_KPARAM_INFO
	.align		4
.L_17:
        /*0048*/ 	.byte	0x04, 0x17
        /*004a*/ 	.short	(.L_19 - .L_18)
.L_18:
        /*004c*/ 	.word	0x00000000
        /*0050*/ 	.short	0x0002
        /*0052*/ 	.short	0x0010
        /*0054*/ 	.byte	0x00, 0xf4, 0x21, 0x00


	//----- nvinfo : EIATTR_KPARAM_INFO
	.align		4
.L_19:
        /*0058*/ 	.byte	0x04, 0x17
        /*005a*/ 	.short	(.L_21 - .L_20)
.L_20:
        /*005c*/ 	.word	0x00000000
        /*0060*/ 	.short	0x0001
        /*0062*/ 	.short	0x0008
        /*0064*/ 	.byte	0x00, 0xf4, 0x21, 0x00


	//----- nvinfo : EIATTR_KPARAM_INFO
	.align		4
.L_21:
        /*0068*/ 	.byte	0x04, 0x17
        /*006a*/ 	.short	(.L_23 - .L_22)
.L_22:
        /*006c*/ 	.word	0x00000000
        /*0070*/ 	.short	0x0000
        /*0072*/ 	.short	0x0000
        /*0074*/ 	.byte	0x00, 0xf4, 0x21, 0x00


	//----- nvinfo : EIATTR_SPARSE_MMA_MASK
	.align		4
.L_23:
        /*0078*/ 	.byte	0x03, 0x50
        /*007a*/ 	.short	0x0000


	//----- nvinfo : EIATTR_MAXREG_COUNT
	.align		4
        /*007c*/ 	.byte	0x03, 0x1b
        /*007e*/ 	.short	0x00ff


	//----- nvinfo : EIATTR_EXIT_INSTR_OFFSETS
	.align		4
        /*0080*/ 	.byte	0x04, 0x1c
        /*0082*/ 	.short	(.L_25 - .L_24)


	//   ....[0]....
.L_24:
        /*0084*/ 	.word	0x00000550


	//   ....[1]....
        /*0088*/ 	.word	0x00000570


	//----- nvinfo : EIATTR_REQNTID
	.align		4
.L_25:
        /*008c*/ 	.byte	0x04, 0x10
        /*008e*/ 	.short	(.L_27 - .L_26)
.L_26:
        /*0090*/ 	.word	0x00000080
        /*0094*/ 	.word	0x00000001
        /*0098*/ 	.word	0x00000001


	//----- nvinfo : EIATTR_CBANK_PARAM_SIZE
	.align		4
.L_27:
        /*009c*/ 	.byte	0x03, 0x19
        /*009e*/ 	.short	0x0034


	//----- nvinfo : EIATTR_PARAM_CBANK
	.align		4
        /*00a0*/ 	.byte	0x04, 0x0a
        /*00a2*/ 	.short	(.L_29 - .L_28)
	.align		4
.L_28:
        /*00a4*/ 	.word	index@(.nv.constant0.triton_poi_fused_cat_3)
        /*00a8*/ 	.short	0x0210
        /*00aa*/ 	.short	0x0034


	//----- nvinfo : EIATTR_SW_WAR
	.align		4
.L_29:
        /*00ac*/ 	.byte	0x04, 0x36
        /*00ae*/ 	.short	(.L_31 - .L_30)
.L_30:
        /*00b0*/ 	.word	0x00000008
.L_31:


//--------------------- .nv.callgraph             --------------------------
	.section	.nv.callgraph,"",@"SHT_CUDA_CALLGRAPH"
	.align	4
	.sectionentsize	8
	.align		4
        /*0000*/ 	.word	0x00000000
	.align		4
        /*0004*/ 	.word	0xffffffff
	.align		4
        /*0008*/ 	.word	0x00000000
	.align		4
        /*000c*/ 	.word	0xfffffffe
	.align		4
        /*0010*/ 	.word	0x00000000
	.align		4
        /*0014*/ 	.word	0xfffffffd
	.align		4
        /*0018*/ 	.word	0x00000000
	.align		4
        /*001c*/ 	.word	0xfffffffc


//--------------------- .text.triton_poi_fused_cat_3 --------------------------
	.section	.text.triton_poi_fused_cat_3,"ax",@progbits
	.align	128
        .global         triton_poi_fused_cat_3
        .type           triton_poi_fused_cat_3,@function
        .size           triton_poi_fused_cat_3,(.L_x_1 - triton_poi_fused_cat_3)
        .other          triton_poi_fused_cat_3,@"STO_CUDA_ENTRY STV_DEFAULT"
triton_poi_fused_cat_3:
.text.triton_poi_fused_cat_3:
[----:B------:R-:W0:Y:S02]  /*0000*/  LDC R1, c[0x0][0x28] ;  /* 0x00000a00ff017b82 */ /* 0x000e240000000800 */
[----:B------:R-:W1:Y:S01]  /*0010*/  S2R R0, SR_TID.X ;  /* 0x0000000000007919 */ /* 0x000e620000002100 */
[----:B------:R-:W-:Y:S01]  /*0020*/  ULDC.64 UR4, c[0x0][0x208] ;  /* 0x0000820000047ab9 */ /* 0x000fe20000000a00 */
[----:B------:R-:W2:Y:S01]  /*0030*/  S2R R5, SR_CTAID.X ;  /* 0x0000000000057919 */ /* 0x000ea20000002500 */
[----:B-1----:R-:W-:Y:S01]  /*0040*/  IMAD.SHL.U32 R0, R0, 0x2, RZ ;  /* 0x0000000200007824 */ /* 0x002fe200078e00ff */
[----:B--2---:R-:W-:-:S04]  /*0050*/  SHF.R.S32.HI R3, RZ, 0x17, R5 ;  /* 0x00000017ff037819 */ /* 0x004fc80000011405 */
[----:B------:R-:W-:Y:S02]  /*0060*/  LOP3.LUT R0, R0, 0xfe, RZ, 0xc0, !PT ;  /* 0x000000fe00007812 */ /* 0x000fe400078ec0ff */
[----:B------:R-:W-:-:S03]  /*0070*/  SGXT R3, R3, 0x1 ;  /* 0x000000010303781a */ /* 0x000fc60000000200 */
[----:B------:R-:W-:-:S04]  /*0080*/  IMAD R0, R5, 0x100, R0 ;  /* 0x0000010005007824 */ /* 0x000fc800078e0200 */
[----:B------:R-:W-:Y:S01]  /*0090*/  IMAD.HI R11, R0, 0x78787879, RZ ;  /* 0x78787879000b7827 */ /* 0x000fe200078e02ff */
[----:B------:R-:W-:Y:S02]  /*00a0*/  LEA.HI R4, R3, R0, RZ, 0x4 ;  /* 0x0000000003047211 */ /* 0x000fe400078f20ff */
[----:B------:R-:W1:Y:S02]  /*00b0*/  LDC.64 R2, c[0x0][0x218] ;  /* 0x00008600ff027b82 */ /* 0x000e640000000a00 */
[----:B------:R-:W-:Y:S02]  /*00c0*/  SHF.R.S32.HI R15, RZ, 0x4, R4 ;  /* 0x00000004ff0f7819 */ /* 0x000fe40000011404 */
[----:B------:R-:W-:-:S03]  /*00d0*/  SHF.R.U32.HI R8, RZ, 0x1f, R11 ;  /* 0x0000001fff087819 */ /* 0x000fc6000001160b */
[----:B------:R-:W-:Y:S01]  /*00e0*/  IMAD.HI R5, R15, 0x78787879, RZ ;  /* 0x787878790f057827 */ /* 0x000fe200078e02ff */
[----:B------:R-:W-:Y:S02]  /*00f0*/  LEA.HI.SX32 R11, R11, R8, 0x17 ;  /* 0x000000080b0b7211 */ /* 0x000fe400078fbaff */
[----:B------:R-:W2:Y:S02]  /*0100*/  LDC.64 R8, c[0x0][0x228] ;  /* 0x00008a00ff087b82 */ /* 0x000ea40000000a00 */
[----:B------:R-:W-:-:S04]  /*0110*/  SHF.R.U32.HI R6, RZ, 0x1f, R5 ;  /* 0x0000001fff067819 */ /* 0x000fc80000011605 */
[----:B------:R-:W-:Y:S02]  /*0120*/  LEA.HI.SX32 R10, R5, R6, 0x1b ;  /* 0x00000006050a7211 */ /* 0x000fe400078fdaff */
[----:B------:R-:W3:Y:S01]  /*0130*/  LDC.64 R6, c[0x0][0x220] ;  /* 0x00008800ff067b82 */ /* 0x000ee20000000a00 */
[----:B------:R-:W-:Y:S02]  /*0140*/  LOP3.LUT R5, R4, 0xfffffff0, RZ, 0xc0, !PT ;  /* 0xfffffff004057812 */ /* 0x000fe400078ec0ff */
[----:B------:R-:W-:-:S03]  /*0150*/  IMAD R15, R10, -0x44, R15 ;  /* 0xffffffbc0a0f7824 */ /* 0x000fc600078e020f */
[C---:B------:R-:W-:Y:S02]  /*0160*/  IMAD.IADD R4, R0.reuse, 0x1, -R5 ;  /* 0x0000000100047824 */ /* 0x040fe400078e0a05 */
[C---:B------:R-:W-:Y:S01]  /*0170*/  VIADD R13, R15.reuse, 0xfffffffc ;  /* 0xfffffffc0f0d7836 */ /* 0x040fe20000000000 */
[----:B------:R-:W-:Y:S01]  /*0180*/  ISETP.GT.AND P1, PT, R15, 0x23, PT ;  /* 0x000000230f00780c */ /* 0x000fe20003f24270 */
[----:B------:R-:W-:Y:S02]  /*0190*/  IMAD R10, R11, 0x200, R4 ;  /* 0x000002000b0a7824 */ /* 0x000fe400078e0204 */
[----:B------:R-:W4:Y:S01]  /*01a0*/  LDC.64 R4, c[0x0][0x230] ;  /* 0x00008c00ff047b82 */ /* 0x000f220000000a00 */
[C---:B------:R-:W-:Y:S01]  /*01b0*/  ISETP.GE.U32.AND P0, PT, R13.reuse, 0x20, PT ;  /* 0x000000200d00780c */ /* 0x040fe20003f06070 */
[--C-:B------:R-:W-:Y:S01]  /*01c0*/  IMAD R17, R13, 0x10, R10.reuse ;  /* 0x000000100d117824 */ /* 0x100fe200078e020a */
[C---:B------:R-:W-:Y:S01]  /*01d0*/  ISETP.LT.AND P6, PT, R0.reuse, 0x1100, P1 ;  /* 0x000011000000780c */ /* 0x040fe20000fc1270 */
[----:B------:R-:W-:Y:S01]  /*01e0*/  IMAD R10, R15, 0x10, R10 ;  /* 0x000000100f0a7824 */ /* 0x000fe200078e020a */
[----:B------:R-:W-:Y:S01]  /*01f0*/  ISETP.LT.AND P5, PT, R0, 0x1100, !P0 ;  /* 0x000011000000780c */ /* 0x000fe200047a1270 */
[----:B-1----:R-:W-:Y:S01]  /*0200*/  IMAD.WIDE R16, R17, 0x4, R2 ;  /* 0x0000000411107825 */ /* 0x002fe200078e0202 */
[----:B------:R-:W-:-:S03]  /*0210*/  CS2R R2, SRZ ;  /* 0x0000000000027805 */ /* 0x000fc6000001ff00 */
[----:B------:R-:W-:Y:S02]  /*0220*/  VIADD R21, R10, 0xfffffdc0 ;  /* 0xfffffdc00a157836 */ /* 0x000fe40000000000 */
[----:B------:R-:W-:Y:S02]  /*0230*/  IMAD.MOV.U32 R10, RZ, RZ, RZ ;  /* 0x000000ffff0a7224 */ /* 0x000fe400078e00ff */
[----:B---3--:R-:W-:Y:S01]  /*0240*/  IMAD.WIDE R6, R13, 0x4, R6 ;  /* 0x000000040d067825 */ /* 0x008fe200078e0206 */
[----:B------:R-:W-:Y:S01]  /*0250*/  CS2R R18, SRZ ;  /* 0x0000000000127805 */ /* 0x000fe2000001ff00 */
[----:B------:R-:W1:Y:S02]  /*0260*/  LDC.64 R12, c[0x0][0x210] ;  /* 0x00008400ff0c7b82 */ /* 0x000e640000000a00 */
[----:B------:R-:W3:Y:S01]  /*0270*/  @P5 LDG.E.64 R2, desc[UR4][R16.64] ;  /* 0x0000000410025981 */ /* 0x000ee2000c1e1b00 */
[----:B--2---:R-:W-:-:S03]  /*0280*/  IMAD.WIDE R20, R21, 0x4, R8 ;  /* 0x0000000415147825 */ /* 0x004fc600078e0208 */
[----:B------:R-:W2:Y:S01]  /*0290*/  @P5 LDG.E.EL R10, desc[UR4][R6.64] ;  /* 0x00000004060a5981 */ /* 0x000ea2000c2e1900 */
[----:B------:R-:W-:Y:S01]  /*02a0*/  CS2R R8, SRZ ;  /* 0x0000000000087805 */ /* 0x000fe2000001ff00 */
[----:B----4-:R-:W-:-:S04]  /*02b0*/  IMAD.WIDE R22, R15, 0x4, R4 ;  /* 0x000000040f167825 */ /* 0x010fc800078e0204 */
[----:B------:R-:W-:Y:S01]  /*02c0*/  IMAD.MOV.U32 R14, RZ, RZ, RZ ;  /* 0x000000ffff0e7224 */ /* 0x000fe200078e00ff */
[----:B------:R-:W4:Y:S04]  /*02d0*/  @P6 LDG.E.64 R8, desc[UR4][R20.64] ;  /* 0x0000000414086981 */ /* 0x000f28000c1e1b00 */
[----:B------:R-:W5:Y:S04]  /*02e0*/  @P6 LDG.E.EL R18, desc[UR4][R22.64+-0x90] ;  /* 0xffff700416126981 */ /* 0x000f68000c2e1900 */
[----:B------:R-:W5:Y:S01]  /*02f0*/  @P6 LDG.E.EL R14, desc[UR4][R22.64+-0x90] ;  /* 0xffff7004160e6981 */ /* 0x000f62000c2e1900 */
[----:B------:R-:W-:-:S03]  /*0300*/  ISETP.GE.AND P2, PT, R15, 0x4, PT ;  /* 0x000000040f00780c */ /* 0x000fc60003f46270 */
[----:B------:R2:W5:Y:S01]  /*0310*/  @P5 LDG.E.EL R19, desc[UR4][R6.64] ;  /* 0x0000000406135981 */ /* 0x000562000c2e1900 */
[----:B------:R-:W-:Y:S01]  /*0320*/  IMAD R4, R11, -0x440, R0 ;  /* 0xfffffbc00b047824 */ /* 0x000fe200078e0200 */
[----:B------:R-:W-:-:S03]  /*0330*/  ISETP.LT.AND P3, PT, R0, 0x1100, !P2 ;  /* 0x000011000000780c */ /* 0x000fc60005761270 */
[----:B------:R-:W-:Y:S01]  /*0340*/  IMAD R11, R11, 0x40, R4 ;  /* 0x000000400b0b7824 */ /* 0x000fe200078e0204 */
[----:B------:R-:W-:-:S03]  /*0350*/  CS2R R4, SRZ ;  /* 0x0000000000047805 */ /* 0x000fc6000001ff00 */
[----:B-1----:R-:W-:-:S06]  /*0360*/  IMAD.WIDE R12, R11, 0x4, R12 ;  /* 0x000000040b0c7825 */ /* 0x002fcc00078e020c */
[----:B------:R-:W5:Y:S01]  /*0370*/  @P3 LDG.E.64 R4, desc[UR4][R12.64] ;  /* 0x000000040c043981 */ /* 0x000f62000c1e1b00 */
[----:B---3--:R-:W-:Y:S02]  /*0380*/  SEL R2, R2, RZ, P5 ;  /* 0x000000ff02027207 */ /* 0x008fe40002800000 */
[----:B--2---:R-:W-:-:S04]  /*0390*/  SEL R7, R10, RZ, P5 ;  /* 0x000000ff0a077207 */ /* 0x004fc80002800000 */
[C---:B------:R-:W-:Y:S01]  /*03a0*/  FSETP.GT.AND P4, PT, R2.reuse, -R7, PT ;  /* 0x800000070200720b */ /* 0x040fe20003f84000 */
[----:B------:R-:W-:Y:S01]  /*03b0*/  FADD R10, R2, R7 ;  /* 0x00000007020a7221 */ /* 0x000fe20000000000 */
[----:B----4-:R-:W-:Y:S02]  /*03c0*/  SEL R9, R9, RZ, P6 ;  /* 0x000000ff09097207 */ /* 0x010fe40003000000 */
[----:B-----5:R-:W-:Y:S02]  /*03d0*/  SEL R18, R18, RZ, P6 ;  /* 0x000000ff12127207 */ /* 0x020fe40003000000 */
[----:B------:R-:W-:-:S07]  /*03e0*/  SEL R8, R8, RZ, P6 ;  /* 0x000000ff08087207 */ /* 0x000fce0003000000 */
[----:B------:R-:W-:Y:S01]  /*03f0*/  @!P4 FMUL R10, R10, 0.20000000298023223877 ;  /* 0x3e4ccccd0a0ac820 */ /* 0x000fe20000400000 */
[----:B------:R-:W-:Y:S02]  /*0400*/  FSETP.GT.AND P4, PT, R9, -R18, PT ;  /* 0x800000120900720b */ /* 0x000fe40003f84000 */
[----:B------:R-:W-:Y:S02]  /*0410*/  SEL R11, R14, RZ, P6 ;  /* 0x000000ff0e0b7207 */ /* 0x000fe40003000000 */
[----:B------:R-:W-:Y:S02]  /*0420*/  SEL R7, R3, RZ, P5 ;  /* 0x000000ff03077207 */ /* 0x000fe40002800000 */
[----:B------:R-:W1:Y:S01]  /*0430*/  LDC.64 R2, c[0x0][0x238] ;  /* 0x00008e00ff027b82 */ /* 0x000e620000000a00 */
[----:B------:R-:W-:Y:S02]  /*0440*/  SEL R6, R19, RZ, P5 ;  /* 0x000000ff13067207 */ /* 0x000fe40002800000 */
[----:B------:R-:W-:Y:S01]  /*0450*/  FSETP.GT.AND P6, PT, R8, -R11, PT ;  /* 0x8000000b0800720b */ /* 0x000fe20003fc4000 */
[----:B------:R-:W-:Y:S01]  /*0460*/  FADD R18, R9, R18 ;  /* 0x0000001209127221 */ /* 0x000fe20000000000 */
[C---:B------:R-:W-:Y:S01]  /*0470*/  FSETP.GT.AND P5, PT, R7.reuse, -R6, PT ;  /* 0x800000060700720b */ /* 0x040fe20003fa4000 */
[----:B------:R-:W-:-:S02]  /*0480*/  FADD R7, R7, R6 ;  /* 0x0000000607077221 */ /* 0x000fc40000000000 */
[----:B------:R-:W-:Y:S01]  /*0490*/  @!P4 FMUL R18, R18, 0.20000000298023223877 ;  /* 0x3e4ccccd1212c820 */ /* 0x000fe20000400000 */
[----:B------:R-:W-:Y:S01]  /*04a0*/  ISETP.GE.AND P4, PT, R0, 0x1100, PT ;  /* 0x000011000000780c */ /* 0x000fe20003f86270 */
[----:B------:R-:W-:Y:S01]  /*04b0*/  FADD R6, R8, R11 ;  /* 0x0000000b08067221 */ /* 0x000fe20000000000 */
[----:B------:R-:W-:-:S05]  /*04c0*/  SEL R9, R4, RZ, P3 ;  /* 0x000000ff04097207 */ /* 0x000fca0001800000 */
[----:B------:R-:W-:Y:S01]  /*04d0*/  @!P6 FMUL R6, R6, 0.20000000298023223877 ;  /* 0x3e4ccccd0606e820 */ /* 0x000fe20000400000 */
[----:B------:R-:W-:Y:S01]  /*04e0*/  SEL R4, R5, RZ, P3 ;  /* 0x000000ff05047207 */ /* 0x000fe20001800000 */
[----:B------:R-:W-:Y:S01]  /*04f0*/  @!P5 FMUL R7, R7, 0.20000000298023223877 ;  /* 0x3e4ccccd0707d820 */ /* 0x000fe20000400000 */
[----:B------:R-:W-:Y:S02]  /*0500*/  @P0 FSEL R7, R18, RZ, P1 ;  /* 0x000000ff12070208 */ /* 0x000fe40000800000 */
[----:B------:R-:W-:Y:S02]  /*0510*/  @P0 FSEL R10, R6, RZ, P1 ;  /* 0x000000ff060a0208 */ /* 0x000fe40000800000 */
[----:B------:R-:W-:Y:S01]  /*0520*/  SEL R7, R4, R7, !P2 ;  /* 0x0000000704077207 */ /* 0x000fe20005000000 */
[----:B-1----:R-:W-:Y:S01]  /*0530*/  IMAD.WIDE R2, R0, 0x4, R2 ;  /* 0x0000000400027825 */ /* 0x002fe200078e0202 */
[----:B------:R-:W-:Y:S01]  /*0540*/  SEL R6, R9, R10, !P2 ;  /* 0x0000000a09067207 */ /* 0x000fe20005000000 */
[----:B------:R-:W-:Y:S06]  /*0550*/  @P4 EXIT ;  /* 0x000000000000494d */ /* 0x000fec0003800000 */
[----:B------:R-:W-:Y:S01]  /*0560*/  STG.E.64 desc[UR4][R2.64], R6 ;  /* 0x0000000602007986 */ /* 0x000fe2000c101b04 */
[----:B------:R-:W-:Y:S05]  /*0570*/  EXIT ;  /* 0x000000000000794d */ /* 0x000fea0003800000 */
.L_x_0:
[----:B------:R-:W-:-:S00]  /*0580*/  BRA `(.L_x_0) ;  /* 0xfffffffc00fc7947 */ /* 0x000fc0000383ffff */
[----:B------:R-:W-:-:S00]  /*0590*/  NOP ;  /* 0x0000000000007918 */ /* 0x000fc00000000000 */
        /* <DEDUP_REMOVED lines=14> */
.L_x_1:


//--------------------- .nv.constant0.triton_poi_fused_cat_3 --------------------------
	.section	.nv.constant0.triton_poi_fused_cat_3,"a",@progbits
	.sectionflags	@""
	.align	4
.nv.constant0.triton_poi_fused_cat_3:
	.zero		580
